//
// Generated by NVIDIA NVVM Compiler
//
// Compiler Build ID: CL-36424714
// Cuda compilation tools, release 13.0, V13.0.88
// Based on NVVM 20.0.0
//

.version 9.0
.target sm_100
.address_size 64

	// .globl	_Z15helloworld_cudav
.extern .func  (.param .b32 func_retval0) vprintf
(
	.param .b64 vprintf_param_0,
	.param .b64 vprintf_param_1
)
;
.global .align 1 .b8 $str[7] = {72, 101, 108, 108, 111, 10};

.visible .entry _Z15helloworld_cudav()
{
	.reg .b32 	%r<3>;
	.reg .b64 	%rd<3>;

	mov.u64 	%rd1, $str;
	cvta.global.u64 	%rd2, %rd1;
	{ // callseq 0, 0
	.param .b64 param0;
	st.param.b64 	[param0], %rd2;
	.param .b64 param1;
	st.param.b64 	[param1], 0;
	.param .b32 retval0;
	call.uni (retval0), 
	vprintf, 
	(
	param0, 
	param1
	);
	ld.param.b32 	%r1, [retval0];
	} // callseq 0
	ret;

}
	// .globl	_Z13cudaMatrixAddPfS_S_ii
.visible .entry _Z13cudaMatrixAddPfS_S_ii(
	.param .u64 .ptr .align 1 _Z13cudaMatrixAddPfS_S_ii_param_0,
	.param .u64 .ptr .align 1 _Z13cudaMatrixAddPfS_S_ii_param_1,
	.param .u64 .ptr .align 1 _Z13cudaMatrixAddPfS_S_ii_param_2,
	.param .u32 _Z13cudaMatrixAddPfS_S_ii_param_3,
	.param .u32 _Z13cudaMatrixAddPfS_S_ii_param_4
)
{
	.reg .b32 	%r<5>;
	.reg .b32 	%f<4>;
	.reg .b64 	%rd<11>;

	ld.param.u64 	%rd1, [_Z13cudaMatrixAddPfS_S_ii_param_0];
	ld.param.u64 	%rd2, [_Z13cudaMatrixAddPfS_S_ii_param_1];
	ld.param.u64 	%rd3, [_Z13cudaMatrixAddPfS_S_ii_param_2];
	ld.param.u32 	%r1, [_Z13cudaMatrixAddPfS_S_ii_param_4];
	cvta.to.global.u64 	%rd4, %rd3;
	cvta.to.global.u64 	%rd5, %rd2;
	cvta.to.global.u64 	%rd6, %rd1;
	mov.u32 	%r2, %ctaid.x;
	mov.u32 	%r3, %tid.x;
	mad.lo.s32 	%r4, %r1, %r2, %r3;
	mul.wide.s32 	%rd7, %r4, 4;
	add.s64 	%rd8, %rd6, %rd7;
	ld.global.f32 	%f1, [%rd8];
	add.s64 	%rd9, %rd5, %rd7;
	ld.global.f32 	%f2, [%rd9];
	add.f32 	%f3, %f1, %f2;
	add.s64 	%rd10, %rd4, %rd7;
	st.global.f32 	[%rd10], %f3;
	ret;

}


// ===== COMPILED SASS (sm_100) =====

	.target	sm_100

	.elftype	@"ET_EXEC"


//--------------------- .note.nv.tkinfo           --------------------------
	.section	.note.nv.tkinfo,"",@"SHT_NOTE"
	.sectionflags	@"SHF_NOTE_NV_TKINFO"
	.tkinfo
        /*0018*/ 	.word	0x00000002
        /*0030*/ 	.string	""
        /*0030*/ 	.string	"ptxas"
        /*0030*/ 	.string	"Cuda compilation tools, release 13.0, V13.0.88"
        /*0030*/ 	.string	"Build cuda_13.0.r13.0/compiler.36424714_0"
        /*0030*/ 	.string	"-arch sm_100 -m 64 "



//--------------------- .note.nv.cuinfo           --------------------------
	.section	.note.nv.cuinfo,"",@"SHT_NOTE"
	.sectionflags	@"SHF_NOTE_NV_CUINFO"
        /*0018*/ 	.short	0x0002
        /*001a*/ 	.short	0x0064
        /*001c*/ 	.short	0x0082
	.zero		2


//--------------------- .nv.info                  --------------------------
	.section	.nv.info,"",@"SHT_CUDA_INFO"
	.align	4


	//----- nvinfo : EIATTR_REGCOUNT
	.align		4
        /*0000*/ 	.byte	0x04, 0x2f
        /*0002*/ 	.short	(.L_2 - .L_1)
	.align		4
.L_1:
        /*0004*/ 	.word	index@(_Z15helloworld_cudav)
        /*0008*/ 	.word	0x00000018


	//----- nvinfo : EIATTR_FRAME_SIZE
	.align		4
.L_2:
        /*000c*/ 	.byte	0x04, 0x11
        /*000e*/ 	.short	(.L_4 - .L_3)
	.align		4
.L_3:
        /*0010*/ 	.word	index@(_Z15helloworld_cudav)
        /*0014*/ 	.word	0x00000000


	//----- nvinfo : EIATTR_REGCOUNT
	.align		4
.L_4:
        /*0018*/ 	.byte	0x04, 0x2f
        /*001a*/ 	.short	(.L_6 - .L_5)
	.align		4
.L_5:
        /*001c*/ 	.word	index@(_Z13cudaMatrixAddPfS_S_ii)
        /*0020*/ 	.word	0x0000000c


	//----- nvinfo : EIATTR_FRAME_SIZE
	.align		4
.L_6:
        /*0024*/ 	.byte	0x04, 0x11
        /*0026*/ 	.short	(.L_8 - .L_7)
	.align		4
.L_7:
        /*0028*/ 	.word	index@(_Z13cudaMatrixAddPfS_S_ii)
        /*002c*/ 	.word	0x00000000


	//----- nvinfo : EIATTR_MIN_STACK_SIZE
	.align		4
.L_8:
        /*0030*/ 	.byte	0x04, 0x12
        /*0032*/ 	.short	(.L_10 - .L_9)
	.align		4
.L_9:
        /*0034*/ 	.word	index@(_Z13cudaMatrixAddPfS_S_ii)
        /*0038*/ 	.word	0x00000000


	//----- nvinfo : EIATTR_MIN_STACK_SIZE
	.align		4
.L_10:
        /*003c*/ 	.byte	0x04, 0x12
        /*003e*/ 	.short	(.L_12 - .L_11)
	.align		4
.L_11:
        /*0040*/ 	.word	index@(_Z15helloworld_cudav)
        /*0044*/ 	.word	0x00000000
.L_12:


//--------------------- .nv.compat                --------------------------
	.section	.nv.compat,"",@"SHT_CUDA_COMPAT_INFO"
	.align	4
        /*0000*/ 	.byte	0x02, 0x09, 0x00, 0x00, 0x02, 0x02, 0x01, 0x00, 0x02, 0x05, 0x05, 0x00, 0x03, 0x07, 0x01, 0x01
        /*0010*/ 	.byte	0x02, 0x03, 0x00, 0x00, 0x02, 0x06, 0x01, 0x00, 0x04, 0x0b, 0x08, 0x00, 0x09, 0x00, 0x00, 0x00
        /*0020*/ 	.byte	0x00, 0x00, 0x00, 0x00


//--------------------- .nv.info._Z13cudaMatrixAddPfS_S_ii --------------------------
	.section	.nv.info._Z13cudaMatrixAddPfS_S_ii,"",@"SHT_CUDA_INFO"
	.sectionflags	@""
	.align	4


	//----- nvinfo : EIATTR_CUDA_API_VERSION
	.align		4
        /*0000*/ 	.byte	0x04, 0x37
        /*0002*/ 	.short	(.L_14 - .L_13)
.L_13:
        /*0004*/ 	.word	0x00000082


	//----- nvinfo : EIATTR_KPARAM_INFO
	.align		4
.L_14:
        /*0008*/ 	.byte	0x04, 0x17
        /*000a*/ 	.short	(.L_16 - .L_15)
.L_15:
        /*000c*/ 	.word	0x00000000
        /*0010*/ 	.short	0x0004
        /*0012*/ 	.short	0x001c
        /*0014*/ 	.byte	0x00, 0xf0, 0x11, 0x00


	//----- nvinfo : EIATTR_KPARAM_INFO
	.align		4
.L_16:
        /*0018*/ 	.byte	0x04, 0x17
        /*001a*/ 	.short	(.L_18 - .L_17)
.L_17:
        /*001c*/ 	.word	0x00000000
        /*0020*/ 	.short	0x0003
        /*0022*/ 	.short	0x0018
        /*0024*/ 	.byte	0x00, 0xf0, 0x11, 0x00


	//----- nvinfo : EIATTR_KPARAM_INFO
	.align		4
.L_18:
        /*0028*/ 	.byte	0x04, 0x17
        /*002a*/ 	.short	(.L_20 - .L_19)
.L_19:
        /*002c*/ 	.word	0x00000000
        /*0030*/ 	.short	0x0002
        /*0032*/ 	.short	0x0010
        /*0034*/ 	.byte	0x00, 0xf5, 0x21, 0x00


	//----- nvinfo : EIATTR_KPARAM_INFO
	.align		4
.L_20:
        /*0038*/ 	.byte	0x04, 0x17
        /*003a*/ 	.short	(.L_22 - .L_21)
.L_21:
        /*003c*/ 	.word	0x00000000
        /*0040*/ 	.short	0x0001
        /*0042*/ 	.short	0x0008
        /*0044*/ 	.byte	0x00, 0xf5, 0x21, 0x00


	//----- nvinfo : EIATTR_KPARAM_INFO
	.align		4
.L_22:
        /*0048*/ 	.byte	0x04, 0x17
        /*004a*/ 	.short	(.L_24 - .L_23)
.L_23:
        /*004c*/ 	.word	0x00000000
        /*0050*/ 	.short	0x0000
        /*0052*/ 	.short	0x0000
        /*0054*/ 	.byte	0x00, 0xf5, 0x21, 0x00


	//----- nvinfo : EIATTR_SPARSE_MMA_MASK
	.align		4
.L_24:
        /*0058*/ 	.byte	0x03, 0x50
        /*005a*/ 	.short	0x0000


	//----- nvinfo : EIATTR_MAXREG_COUNT
	.align		4
        /*005c*/ 	.byte	0x03, 0x1b
        /*005e*/ 	.short	0x00ff


	//----- nvinfo : EIATTR_MERCURY_ISA_VERSION
	.align		4
        /*0060*/ 	.byte	0x03, 0x5f
        /*0062*/ 	.short	0x0101


	//----- nvinfo : EIATTR_VRC_CTA_INIT_COUNT
	.align		4
        /*0064*/ 	.byte	0x02, 0x4a
	.zero		1
	.zero		1


	//----- nvinfo : EIATTR_EXIT_INSTR_OFFSETS
	.align		4
        /*0068*/ 	.byte	0x04, 0x1c
        /*006a*/ 	.short	(.L_26 - .L_25)


	//   ....[0]....
.L_25:
        /*006c*/ 	.word	0x00000100


	//----- nvinfo : EIATTR_CBANK_PARAM_SIZE
	.align		4
.L_26:
        /*0070*/ 	.byte	0x03, 0x19
        /*0072*/ 	.short	0x0020


	//----- nvinfo : EIATTR_PARAM_CBANK
	.align		4
        /*0074*/ 	.byte	0x04, 0x0a
        /*0076*/ 	.short	(.L_28 - .L_27)
	.align		4
.L_27:
        /*0078*/ 	.word	index@(.nv.constant0._Z13cudaMatrixAddPfS_S_ii)
        /*007c*/ 	.short	0x0380
        /*007e*/ 	.short	0x0020


	//----- nvinfo : EIATTR_SW_WAR
	.align		4
.L_28:
        /*0080*/ 	.byte	0x04, 0x36
        /*0082*/ 	.short	(.L_30 - .L_29)
.L_29:
        /*0084*/ 	.word	0x00000008
.L_30:


//--------------------- .nv.info._Z15helloworld_cudav --------------------------
	.section	.nv.info._Z15helloworld_cudav,"",@"SHT_CUDA_INFO"
	.sectionflags	@""
	.align	4


	//----- nvinfo : EIATTR_CUDA_API_VERSION
	.align		4
        /*0000*/ 	.byte	0x04, 0x37
        /*0002*/ 	.short	(.L_32 - .L_31)
.L_31:
        /*0004*/ 	.word	0x00000082


	//----- nvinfo : EIATTR_SPARSE_MMA_MASK
	.align		4
.L_32:
        /*0008*/ 	.byte	0x03, 0x50
        /*000a*/ 	.short	0x0000


	//----- nvinfo : EIATTR_MAXREG_COUNT
	.align		4
        /*000c*/ 	.byte	0x03, 0x1b
        /*000e*/ 	.short	0x00ff


	//----- nvinfo : EIATTR_EXTERNS
	.align		4
        /*0010*/ 	.byte	0x04, 0x0f
        /*0012*/ 	.short	(.L_34 - .L_33)


	//   ....[0]....
	.align		4
.L_33:
        /*0014*/ 	.word	index@(vprintf)


	//----- nvinfo : EIATTR_MERCURY_ISA_VERSION
	.align		4
.L_34:
        /*0018*/ 	.byte	0x03, 0x5f
        /*001a*/ 	.short	0x0101


	//----- nvinfo : EIATTR_VRC_CTA_INIT_COUNT
	.align		4
        /*001c*/ 	.byte	0x02, 0x4a
	.zero		1
	.zero		1


	//----- nvinfo : EIATTR_SYSCALL_OFFSETS
	.align		4
        /*0020*/ 	.byte	0x04, 0x46
        /*0022*/ 	.short	(.L_36 - .L_35)


	//   ....[0]....
.L_35:
        /*0024*/ 	.word	0x00000080


	//----- nvinfo : EIATTR_EXIT_INSTR_OFFSETS
	.align		4
.L_36:
        /*0028*/ 	.byte	0x04, 0x1c
        /*002a*/ 	.short	(.L_38 - .L_37)


	//   ....[0]....
.L_37:
        /*002c*/ 	.word	0x00000090


	//----- nvinfo : EIATTR_SW_WAR
	.align		4
.L_38:
        /*0030*/ 	.byte	0x04, 0x36
        /*0032*/ 	.short	(.L_40 - .L_39)
.L_39:
        /*0034*/ 	.word	0x00000008
.L_40:


//--------------------- .nv.callgraph             --------------------------
	.section	.nv.callgraph,"",@"SHT_CUDA_CALLGRAPH"
	.align	4
	.sectionentsize	8
	.align		4
        /*0000*/ 	.word	0x00000000
	.align		4
        /*0004*/ 	.word	0xffffffff
	.align		4
        /*0008*/ 	.word	index@(_Z15helloworld_cudav)
	.align		4
        /*000c*/ 	.word	index@(vprintf)
	.align		4
        /*0010*/ 	.word	0x00000000
	.align		4
        /*0014*/ 	.word	0xfffffffe
	.align		4
        /*0018*/ 	.word	0x00000000
	.align		4
        /*001c*/ 	.word	0xfffffffd
	.align		4
        /*0020*/ 	.word	0x00000000
	.align		4
        /*0024*/ 	.word	0xfffffffc


//--------------------- .nv.constant4             --------------------------
	.section	.nv.constant4,"a",@progbits
	.align	8
	.align		8
.nv.constant4:
        /*0000*/ 	.dword	$str
	.align		8
        /*0008*/ 	.dword	vprintf


//--------------------- .text._Z13cudaMatrixAddPfS_S_ii --------------------------
	.section	.text._Z13cudaMatrixAddPfS_S_ii,"ax",@progbits
	.align	128
        .global         _Z13cudaMatrixAddPfS_S_ii
        .type           _Z13cudaMatrixAddPfS_S_ii,@function
        .size           _Z13cudaMatrixAddPfS_S_ii,(.L_x_3 - _Z13cudaMatrixAddPfS_S_ii)
        .other          _Z13cudaMatrixAddPfS_S_ii,@"STO_CUDA_ENTRY STV_DEFAULT"
_Z13cudaMatrixAddPfS_S_ii:
.text._Z13cudaMatrixAddPfS_S_ii:
[----:B------:R-:W-:Y:S01]  /*0000*/  LDC R1, c[0x0][0x37c] ;  /* 0x0000df00ff017b82 */ /* 0x000fe20000000800 */
[----:B------:R-:W0:Y:S07]  /*0010*/  S2R R9, SR_TID.X ;  /* 0x0000000000097919 */ /* 0x000e2e0000002100 */
[----:B------:R-:W0:Y:S01]  /*0020*/  S2UR UR6, SR_CTAID.X ;  /* 0x00000000000679c3 */ /* 0x000e220000002500 */
[----:B------:R-:W1:Y:S07]  /*0030*/  LDCU.64 UR4, c[0x0][0x358] ;  /* 0x00006b00ff0477ac */ /* 0x000e6e0008000a00 */
[----:B------:R-:W0:Y:S08]  /*0040*/  LDC R0, c[0x0][0x39c] ;  /* 0x0000e700ff007b82 */ /* 0x000e300000000800 */
[----:B------:R-:W2:Y:S08]  /*0050*/  LDC.64 R2, c[0x0][0x380] ;  /* 0x0000e000ff027b82 */ /* 0x000eb00000000a00 */
[----:B------:R-:W3:Y:S01]  /*0060*/  LDC.64 R4, c[0x0][0x388] ;  /* 0x0000e200ff047b82 */ /* 0x000ee20000000a00 */
[----:B0-----:R-:W-:-:S07]  /*0070*/  IMAD R9, R0, UR6, R9 ;  /* 0x0000000600097c24 */ /* 0x001fce000f8e0209 */
[----:B------:R-:W0:Y:S01]  /*0080*/  LDC.64 R6, c[0x0][0x390] ;  /* 0x0000e400ff067b82 */ /* 0x000e220000000a00 */
[----:B--2---:R-:W-:-:S06]  /*0090*/  IMAD.WIDE R2, R9, 0x4, R2 ;  /* 0x0000000409027825 */ /* 0x004fcc00078e0202 */
[----:B-1----:R-:W2:Y:S01]  /*00a0*/  LDG.E R2, desc[UR4][R2.64] ;  /* 0x0000000402027981 */ /* 0x002ea2000c1e1900 */
[----:B---3--:R-:W-:-:S06]  /*00b0*/  IMAD.WIDE R4, R9, 0x4, R4 ;  /* 0x0000000409047825 */ /* 0x008fcc00078e0204 */
[----:B------:R-:W2:Y:S01]  /*00c0*/  LDG.E R5, desc[UR4][R4.64] ;  /* 0x0000000404057981 */ /* 0x000ea2000c1e1900 */
[----:B0-----:R-:W-:-:S04]  /*00d0*/  IMAD.WIDE R6, R9, 0x4, R6 ;  /* 0x0000000409067825 */ /* 0x001fc800078e0206 */
[----:B--2---:R-:W-:-:S05]  /*00e0*/  FADD R9, R2, R5 ;  /* 0x0000000502097221 */ /* 0x004fca0000000000 */
[----:B------:R-:W-:Y:S01]  /*00f0*/  STG.E desc[UR4][R6.64], R9 ;  /* 0x0000000906007986 */ /* 0x000fe2000c101904 */
[----:B------:R-:W-:Y:S05]  /*0100*/  EXIT ;  /* 0x000000000000794d */ /* 0x000fea0003800000 */
.L_x_0:
[----:B------:R-:W-:-:S00]  /*0110*/  BRA `(.L_x_0) ;  /* 0xfffffffc00fc7947 */ /* 0x000fc0000383ffff */
[----:B------:R-:W-:-:S00]  /*0120*/  NOP ;  /* 0x0000000000007918 */ /* 0x000fc00000000000 */
        /* <DEDUP_REMOVED lines=13> */
.L_x_3:


//--------------------- .text._Z15helloworld_cudav --------------------------
	.section	.text._Z15helloworld_cudav,"ax",@progbits
	.align	128
        .global         _Z15helloworld_cudav
        .type           _Z15helloworld_cudav,@function
        .size           _Z15helloworld_cudav,(.L_x_4 - _Z15helloworld_cudav)
        .other          _Z15helloworld_cudav,@"STO_CUDA_ENTRY STV_DEFAULT"
_Z15helloworld_cudav:
.text._Z15helloworld_cudav:
[----:B------:R-:W0:Y:S01]  /*0000*/  LDC R1, c[0x0][0x37c] ;  /* 0x0000df00ff017b82 */ /* 0x000e220000000800 */
[----:B------:R-:W-:Y:S01]  /*0010*/  MOV R0, 0x8 ;  /* 0x0000000800007802 */ /* 0x000fe20000000f00 */
[----:B------:R-:W1:Y:S01]  /*0020*/  LDCU.64 UR4, c[0x4][URZ] ;  /* 0x01000000ff0477ac */ /* 0x000e620008000a00 */
[----:B------:R-:W-:-:S05]  /*0030*/  CS2R R6, SRZ ;  /* 0x0000000000067805 */ /* 0x000fca000001ff00 */
[----:B------:R2:W3:Y:S01]  /*0040*/  LDC.64 R2, c[0x4][R0] ;  /* 0x0100000000027b82 */ /* 0x0004e20000000a00 */
[----:B-1----:R-:W-:Y:S02]  /*0050*/  IMAD.U32 R4, RZ, RZ, UR4 ;  /* 0x00000004ff047e24 */ /* 0x002fe4000f8e00ff */
[----:B--2---:R-:W-:-:S07]  /*0060*/  IMAD.U32 R5, RZ, RZ, UR5 ;  /* 0x00000005ff057e24 */ /* 0x004fce000f8e00ff */
[----:B------:R-:W-:-:S07]  /*0070*/  LEPC R20, `(.L_x_1) ;  /* 0x000000001014794e */ /* 0x000fce0000000000 */
[----:B0--3--:R-:W-:Y:S05]  /*0080*/  CALL.ABS.NOINC R2 ;  /* 0x0000000002007343 */ /* 0x009fea0003c00000 */
.L_x_1:
[----:B------:R-:W-:Y:S05]  /*0090*/  EXIT ;  /* 0x000000000000794d */ /* 0x000fea0003800000 */
.L_x_2:
        /* <DEDUP_REMOVED lines=14> */
.L_x_4:


//--------------------- .nv.global.init           --------------------------
	.section	.nv.global.init,"aw",@progbits
.nv.global.init:
	.type		$str,@object
	.size		$str,(.L_0 - $str)
$str:
        /*0000*/ 	.byte	0x48, 0x65, 0x6c, 0x6c, 0x6f, 0x0a, 0x00
.L_0:


//--------------------- .nv.shared.reserved.0     --------------------------
	.section	.nv.shared.reserved.0,"aw",@nobits
	.weak		__nv_reservedSMEM_offset_0_alias
	.size		__nv_reservedSMEM_offset_0_alias, 0, 64
	.other		__nv_reservedSMEM_offset_0_alias,@"STO_CUDA_RESERVED_SHARED STV_DEFAULT"
__nv_reservedSMEM_offset_0_alias:
	.zero		0
	.zero		64


//--------------------- .nv.constant0._Z13cudaMatrixAddPfS_S_ii --------------------------
	.section	.nv.constant0._Z13cudaMatrixAddPfS_S_ii,"a",@progbits
	.sectionflags	@""
	.align	4
.nv.constant0._Z13cudaMatrixAddPfS_S_ii:
	.zero		928


//--------------------- .nv.constant0._Z15helloworld_cudav --------------------------
	.section	.nv.constant0._Z15helloworld_cudav,"a",@progbits
	.sectionflags	@""
	.align	4
.nv.constant0._Z15helloworld_cudav:
	.zero		896


//--------------------- SYMBOLS --------------------------

	.type		.nv.reservedSmem.offset0,@object
	.size		.nv.reservedSmem.offset0,0x4
	.type		vprintf,@function
